//
// Generated by NVIDIA NVVM Compiler
//
// Compiler Build ID: CL-36424714
// Cuda compilation tools, release 13.0, V13.0.88
// Based on NVVM 20.0.0
//

.version 9.0
.target sm_100
.address_size 64

	// .globl	_Z17convertFp32ToFp16P6__halfPfi

.visible .entry _Z17convertFp32ToFp16P6__halfPfi(
	.param .u64 .ptr .align 1 _Z17convertFp32ToFp16P6__halfPfi_param_0,
	.param .u64 .ptr .align 1 _Z17convertFp32ToFp16P6__halfPfi_param_1,
	.param .u32 _Z17convertFp32ToFp16P6__halfPfi_param_2
)
{
	.reg .pred 	%p<2>;
	.reg .b16 	%rs<2>;
	.reg .b32 	%r<6>;
	.reg .b32 	%f<2>;
	.reg .b64 	%rd<9>;

	ld.param.u64 	%rd1, [_Z17convertFp32ToFp16P6__halfPfi_param_0];
	ld.param.u64 	%rd2, [_Z17convertFp32ToFp16P6__halfPfi_param_1];
	ld.param.u32 	%r2, [_Z17convertFp32ToFp16P6__halfPfi_param_2];
	mov.u32 	%r3, %ntid.x;
	mov.u32 	%r4, %ctaid.x;
	mov.u32 	%r5, %tid.x;
	mad.lo.s32 	%r1, %r3, %r4, %r5;
	setp.ge.s32 	%p1, %r1, %r2;
	@%p1 bra 	$L__BB0_2;
	cvta.to.global.u64 	%rd3, %rd2;
	cvta.to.global.u64 	%rd4, %rd1;
	mul.wide.s32 	%rd5, %r1, 2;
	add.s64 	%rd6, %rd4, %rd5;
	mul.wide.s32 	%rd7, %r1, 4;
	add.s64 	%rd8, %rd3, %rd7;
	ld.global.f32 	%f1, [%rd8];
	// begin inline asm
	{  cvt.rn.f16.f32 %rs1, %f1;}

	// end inline asm
	st.global.u16 	[%rd6], %rs1;
$L__BB0_2:
	ret;

}


// ===== COMPILED SASS (sm_100) =====

	.target	sm_100

	.elftype	@"ET_EXEC"


//--------------------- .note.nv.tkinfo           --------------------------
	.section	.note.nv.tkinfo,"",@"SHT_NOTE"
	.sectionflags	@"SHF_NOTE_NV_TKINFO"
	.tkinfo
        /*0018*/ 	.word	0x00000002
        /*0030*/ 	.string	""
        /*0030*/ 	.string	"ptxas"
        /*0030*/ 	.string	"Cuda compilation tools, release 13.0, V13.0.88"
        /*0030*/ 	.string	"Build cuda_13.0.r13.0/compiler.36424714_0"
        /*0030*/ 	.string	"-arch sm_100 -m 64 "



//--------------------- .note.nv.cuinfo           --------------------------
	.section	.note.nv.cuinfo,"",@"SHT_NOTE"
	.sectionflags	@"SHF_NOTE_NV_CUINFO"
        /*0018*/ 	.short	0x0002
        /*001a*/ 	.short	0x0064
        /*001c*/ 	.short	0x0082
	.zero		2


//--------------------- .nv.info                  --------------------------
	.section	.nv.info,"",@"SHT_CUDA_INFO"
	.align	4


	//----- nvinfo : EIATTR_REGCOUNT
	.align		4
        /*0000*/ 	.byte	0x04, 0x2f
        /*0002*/ 	.short	(.L_1 - .L_0)
	.align		4
.L_0:
        /*0004*/ 	.word	index@(_Z17convertFp32ToFp16P6__halfPfi)
        /*0008*/ 	.word	0x0000000a


	//----- nvinfo : EIATTR_FRAME_SIZE
	.align		4
.L_1:
        /*000c*/ 	.byte	0x04, 0x11
        /*000e*/ 	.short	(.L_3 - .L_2)
	.align		4
.L_2:
        /*0010*/ 	.word	index@(_Z17convertFp32ToFp16P6__halfPfi)
        /*0014*/ 	.word	0x00000000


	//----- nvinfo : EIATTR_MIN_STACK_SIZE
	.align		4
.L_3:
        /*0018*/ 	.byte	0x04, 0x12
        /*001a*/ 	.short	(.L_5 - .L_4)
	.align		4
.L_4:
        /*001c*/ 	.word	index@(_Z17convertFp32ToFp16P6__halfPfi)
        /*0020*/ 	.word	0x00000000
.L_5:


//--------------------- .nv.compat                --------------------------
	.section	.nv.compat,"",@"SHT_CUDA_COMPAT_INFO"
	.align	4
        /*0000*/ 	.byte	0x02, 0x09, 0x00, 0x00, 0x02, 0x02, 0x01, 0x00, 0x02, 0x05, 0x05, 0x00, 0x03, 0x07, 0x01, 0x01
        /*0010*/ 	.byte	0x02, 0x03, 0x00, 0x00, 0x02, 0x06, 0x01, 0x00, 0x04, 0x0b, 0x08, 0x00, 0x09, 0x00, 0x00, 0x00
        /*0020*/ 	.byte	0x00, 0x00, 0x00, 0x00


//--------------------- .nv.info._Z17convertFp32ToFp16P6__halfPfi --------------------------
	.section	.nv.info._Z17convertFp32ToFp16P6__halfPfi,"",@"SHT_CUDA_INFO"
	.sectionflags	@""
	.align	4


	//----- nvinfo : EIATTR_CUDA_API_VERSION
	.align		4
        /*0000*/ 	.byte	0x04, 0x37
        /*0002*/ 	.short	(.L_7 - .L_6)
.L_6:
        /*0004*/ 	.word	0x00000082


	//----- nvinfo : EIATTR_KPARAM_INFO
	.align		4
.L_7:
        /*0008*/ 	.byte	0x04, 0x17
        /*000a*/ 	.short	(.L_9 - .L_8)
.L_8:
        /*000c*/ 	.word	0x00000000
        /*0010*/ 	.short	0x0002
        /*0012*/ 	.short	0x0010
        /*0014*/ 	.byte	0x00, 0xf0, 0x11, 0x00


	//----- nvinfo : EIATTR_KPARAM_INFO
	.align		4
.L_9:
        /*0018*/ 	.byte	0x04, 0x17
        /*001a*/ 	.short	(.L_11 - .L_10)
.L_10:
        /*001c*/ 	.word	0x00000000
        /*0020*/ 	.short	0x0001
        /*0022*/ 	.short	0x0008
        /*0024*/ 	.byte	0x00, 0xf5, 0x21, 0x00


	//----- nvinfo : EIATTR_KPARAM_INFO
	.align		4
.L_11:
        /*0028*/ 	.byte	0x04, 0x17
        /*002a*/ 	.short	(.L_13 - .L_12)
.L_12:
        /*002c*/ 	.word	0x00000000
        /*0030*/ 	.short	0x0000
        /*0032*/ 	.short	0x0000
        /*0034*/ 	.byte	0x00, 0xf5, 0x21, 0x00


	//----- nvinfo : EIATTR_SPARSE_MMA_MASK
	.align		4
.L_13:
        /*0038*/ 	.byte	0x03, 0x50
        /*003a*/ 	.short	0x0000


	//----- nvinfo : EIATTR_MAXREG_COUNT
	.align		4
        /*003c*/ 	.byte	0x03, 0x1b
        /*003e*/ 	.short	0x00ff


	//----- nvinfo : EIATTR_MERCURY_ISA_VERSION
	.align		4
        /*0040*/ 	.byte	0x03, 0x5f
        /*0042*/ 	.short	0x0101


	//----- nvinfo : EIATTR_VRC_CTA_INIT_COUNT
	.align		4
        /*0044*/ 	.byte	0x02, 0x4a
	.zero		1
	.zero		1


	//----- nvinfo : EIATTR_EXIT_INSTR_OFFSETS
	.align		4
        /*0048*/ 	.byte	0x04, 0x1c
        /*004a*/ 	.short	(.L_15 - .L_14)


	//   ....[0]....
.L_14:
        /*004c*/ 	.word	0x00000070


	//   ....[1]....
        /*0050*/ 	.word	0x00000100


	//----- nvinfo : EIATTR_CBANK_PARAM_SIZE
	.align		4
.L_15:
        /*0054*/ 	.byte	0x03, 0x19
        /*0056*/ 	.short	0x0014


	//----- nvinfo : EIATTR_PARAM_CBANK
	.align		4
        /*0058*/ 	.byte	0x04, 0x0a
        /*005a*/ 	.short	(.L_17 - .L_16)
	.align		4
.L_16:
        /*005c*/ 	.word	index@(.nv.constant0._Z17convertFp32ToFp16P6__halfPfi)
        /*0060*/ 	.short	0x0380
        /*0062*/ 	.short	0x0014


	//----- nvinfo : EIATTR_SW_WAR
	.align		4
.L_17:
        /*0064*/ 	.byte	0x04, 0x36
        /*0066*/ 	.short	(.L_19 - .L_18)
.L_18:
        /*0068*/ 	.word	0x00000008
.L_19:


//--------------------- .nv.callgraph             --------------------------
	.section	.nv.callgraph,"",@"SHT_CUDA_CALLGRAPH"
	.align	4
	.sectionentsize	8
	.align		4
        /*0000*/ 	.word	0x00000000
	.align		4
        /*0004*/ 	.word	0xffffffff
	.align		4
        /*0008*/ 	.word	0x00000000
	.align		4
        /*000c*/ 	.word	0xfffffffe
	.align		4
        /*0010*/ 	.word	0x00000000
	.align		4
        /*0014*/ 	.word	0xfffffffd
	.align		4
        /*0018*/ 	.word	0x00000000
	.align		4
        /*001c*/ 	.word	0xfffffffc


//--------------------- .text._Z17convertFp32ToFp16P6__halfPfi --------------------------
	.section	.text._Z17convertFp32ToFp16P6__halfPfi,"ax",@progbits
	.align	128
        .global         _Z17convertFp32ToFp16P6__halfPfi
        .type           _Z17convertFp32ToFp16P6__halfPfi,@function
        .size           _Z17convertFp32ToFp16P6__halfPfi,(.L_x_1 - _Z17convertFp32ToFp16P6__halfPfi)
        .other          _Z17convertFp32ToFp16P6__halfPfi,@"STO_CUDA_ENTRY STV_DEFAULT"
_Z17convertFp32ToFp16P6__halfPfi:
.text._Z17convertFp32ToFp16P6__halfPfi:
[----:B------:R-:W-:Y:S01]  /*0000*/  LDC R1, c[0x0][0x37c] ;  /* 0x0000df00ff017b82 */ /* 0x000fe20000000800 */
[----:B------:R-:W0:Y:S01]  /*0010*/  S2R R7, SR_CTAID.X ;  /* 0x0000000000077919 */ /* 0x000e220000002500 */
[----:B------:R-:W0:Y:S01]  /*0020*/  LDCU UR4, c[0x0][0x360] ;  /* 0x00006c00ff0477ac */ /* 0x000e220008000800 */
[----:B------:R-:W0:Y:S01]  /*0030*/  S2R R0, SR_TID.X ;  /* 0x0000000000007919 */ /* 0x000e220000002100 */
[----:B------:R-:W1:Y:S01]  /*0040*/  LDCU UR5, c[0x0][0x390] ;  /* 0x00007200ff0577ac */ /* 0x000e620008000800 */
[----:B0-----:R-:W-:-:S05]  /*0050*/  IMAD R7, R7, UR4, R0 ;  /* 0x0000000407077c24 */ /* 0x001fca000f8e0200 */
[----:B-1----:R-:W-:-:S13]  /*0060*/  ISETP.GE.AND P0, PT, R7, UR5, PT ;  /* 0x0000000507007c0c */ /* 0x002fda000bf06270 */
[----:B------:R-:W-:Y:S05]  /*0070*/  @P0 EXIT ;  /* 0x000000000000094d */ /* 0x000fea0003800000 */
[----:B------:R-:W0:Y:S01]  /*0080*/  LDC.64 R4, c[0x0][0x388] ;  /* 0x0000e200ff047b82 */ /* 0x000e220000000a00 */
[----:B------:R-:W1:Y:S07]  /*0090*/  LDCU.64 UR4, c[0x0][0x358] ;  /* 0x00006b00ff0477ac */ /* 0x000e6e0008000a00 */
[----:B------:R-:W2:Y:S01]  /*00a0*/  LDC.64 R2, c[0x0][0x380] ;  /* 0x0000e000ff027b82 */ /* 0x000ea20000000a00 */
[----:B0-----:R-:W-:-:S06]  /*00b0*/  IMAD.WIDE R4, R7, 0x4, R4 ;  /* 0x0000000407047825 */ /* 0x001fcc00078e0204 */
[----:B-1----:R-:W3:Y:S01]  /*00c0*/  LDG.E R4, desc[UR4][R4.64] ;  /* 0x0000000404047981 */ /* 0x002ee2000c1e1900 */
[----:B--2---:R-:W-:Y:S01]  /*00d0*/  IMAD.WIDE R2, R7, 0x2, R2 ;  /* 0x0000000207027825 */ /* 0x004fe200078e0202 */
[----:B---3--:R-:W-:-:S05]  /*00e0*/  F2FP.F16.F32.PACK_AB R0, RZ, R4 ;  /* 0x00000004ff00723e */ /* 0x008fca00000000ff */
[----:B------:R-:W-:Y:S01]  /*00f0*/  STG.E.U16 desc[UR4][R2.64], R0 ;  /* 0x0000000002007986 */ /* 0x000fe2000c101504 */
[----:B------:R-:W-:Y:S05]  /*0100*/  EXIT ;  /* 0x000000000000794d */ /* 0x000fea0003800000 */
.L_x_0:
[----:B------:R-:W-:-:S00]  /*0110*/  BRA `(.L_x_0) ;  /* 0xfffffffc00fc7947 */ /* 0x000fc0000383ffff */
[----:B------:R-:W-:-:S00]  /*0120*/  NOP ;  /* 0x0000000000007918 */ /* 0x000fc00000000000 */
        /* <DEDUP_REMOVED lines=13> */
.L_x_1:


//--------------------- .nv.shared.reserved.0     --------------------------
	.section	.nv.shared.reserved.0,"aw",@nobits
	.weak		__nv_reservedSMEM_offset_0_alias
	.size		__nv_reservedSMEM_offset_0_alias, 0, 64
	.other		__nv_reservedSMEM_offset_0_alias,@"STO_CUDA_RESERVED_SHARED STV_DEFAULT"
__nv_reservedSMEM_offset_0_alias:
	.zero		0
	.zero		64


//--------------------- .nv.constant0._Z17convertFp32ToFp16P6__halfPfi --------------------------
	.section	.nv.constant0._Z17convertFp32ToFp16P6__halfPfi,"a",@progbits
	.sectionflags	@""
	.align	4
.nv.constant0._Z17convertFp32ToFp16P6__halfPfi:
	.zero		916


//--------------------- SYMBOLS --------------------------

	.type		.nv.reservedSmem.offset0,@object
	.size		.nv.reservedSmem.offset0,0x4
